//
// Generated by NVIDIA NVVM Compiler
//
// Compiler Build ID: CL-36424714
// Cuda compilation tools, release 13.0, V13.0.88
// Based on NVVM 20.0.0
//

.version 9.0
.target sm_100
.address_size 64

	// .globl	_Z9LKPYRCUDAPfS_S_S_S_S_iiifmjj

.visible .entry _Z9LKPYRCUDAPfS_S_S_S_S_iiifmjj(
	.param .u64 .ptr .align 1 _Z9LKPYRCUDAPfS_S_S_S_S_iiifmjj_param_0,
	.param .u64 .ptr .align 1 _Z9LKPYRCUDAPfS_S_S_S_S_iiifmjj_param_1,
	.param .u64 .ptr .align 1 _Z9LKPYRCUDAPfS_S_S_S_S_iiifmjj_param_2,
	.param .u64 .ptr .align 1 _Z9LKPYRCUDAPfS_S_S_S_S_iiifmjj_param_3,
	.param .u64 .ptr .align 1 _Z9LKPYRCUDAPfS_S_S_S_S_iiifmjj_param_4,
	.param .u64 .ptr .align 1 _Z9LKPYRCUDAPfS_S_S_S_S_iiifmjj_param_5,
	.param .u32 _Z9LKPYRCUDAPfS_S_S_S_S_iiifmjj_param_6,
	.param .u32 _Z9LKPYRCUDAPfS_S_S_S_S_iiifmjj_param_7,
	.param .u32 _Z9LKPYRCUDAPfS_S_S_S_S_iiifmjj_param_8,
	.param .f32 _Z9LKPYRCUDAPfS_S_S_S_S_iiifmjj_param_9,
	.param .u64 _Z9LKPYRCUDAPfS_S_S_S_S_iiifmjj_param_10,
	.param .u32 _Z9LKPYRCUDAPfS_S_S_S_S_iiifmjj_param_11,
	.param .u32 _Z9LKPYRCUDAPfS_S_S_S_S_iiifmjj_param_12
)
{
	.reg .pred 	%p<46>;
	.reg .b32 	%r<109>;
	.reg .b32 	%f<175>;
	.reg .b64 	%rd<54>;
	.reg .b64 	%fd<14>;

	ld.param.u64 	%rd7, [_Z9LKPYRCUDAPfS_S_S_S_S_iiifmjj_param_2];
	ld.param.u64 	%rd8, [_Z9LKPYRCUDAPfS_S_S_S_S_iiifmjj_param_3];
	ld.param.u64 	%rd9, [_Z9LKPYRCUDAPfS_S_S_S_S_iiifmjj_param_4];
	ld.param.u64 	%rd10, [_Z9LKPYRCUDAPfS_S_S_S_S_iiifmjj_param_5];
	ld.param.u32 	%r26, [_Z9LKPYRCUDAPfS_S_S_S_S_iiifmjj_param_8];
	ld.param.u64 	%rd11, [_Z9LKPYRCUDAPfS_S_S_S_S_iiifmjj_param_10];
	ld.param.u32 	%r29, [_Z9LKPYRCUDAPfS_S_S_S_S_iiifmjj_param_11];
	ld.param.u32 	%r28, [_Z9LKPYRCUDAPfS_S_S_S_S_iiifmjj_param_12];
	mov.u32 	%r30, %ctaid.x;
	mov.u32 	%r31, %ntid.x;
	mov.u32 	%r32, %tid.x;
	mad.lo.s32 	%r1, %r30, %r31, %r32;
	mov.u32 	%r33, %ctaid.y;
	mov.u32 	%r34, %ntid.y;
	mov.u32 	%r35, %tid.y;
	mad.lo.s32 	%r36, %r33, %r34, %r35;
	setp.ge.u32 	%p1, %r1, %r28;
	setp.ge.u32 	%p2, %r36, %r29;
	or.pred  	%p3, %p1, %p2;
	@%p3 bra 	$L__BB0_20;
	ld.param.u32 	%r98, [_Z9LKPYRCUDAPfS_S_S_S_S_iiifmjj_param_7];
	cvta.to.global.u64 	%rd12, %rd7;
	cvta.to.global.u64 	%rd13, %rd8;
	cvt.u64.u32 	%rd14, %r1;
	cvt.u64.u32 	%rd15, %r36;
	mad.lo.s64 	%rd1, %rd11, %rd15, %rd14;
	shl.b64 	%rd16, %rd1, 2;
	add.s64 	%rd17, %rd12, %rd16;
	ld.global.f32 	%f50, [%rd17];
	cvt.rni.s64.f32 	%rd18, %f50;
	cvt.rn.f32.s64 	%f173, %rd18;
	add.s64 	%rd19, %rd13, %rd16;
	ld.global.f32 	%f51, [%rd19];
	cvt.rni.s64.f32 	%rd20, %f51;
	cvt.rn.f32.s64 	%f174, %rd20;
	setp.lt.s32 	%p4, %r98, 1;
	@%p4 bra 	$L__BB0_19;
	ld.param.u32 	%r95, [_Z9LKPYRCUDAPfS_S_S_S_S_iiifmjj_param_6];
	sub.s32 	%r3, %r1, %r26;
	cvt.rn.f32.u32 	%f3, %r3;
	add.s32 	%r37, %r26, %r1;
	cvt.rn.f32.u32 	%f4, %r37;
	sub.s32 	%r4, %r36, %r26;
	cvt.rn.f32.u32 	%f5, %r4;
	add.s32 	%r38, %r26, %r36;
	cvt.rn.f32.u32 	%f6, %r38;
	setp.lt.s32 	%p5, %r95, 3;
	@%p5 bra 	$L__BB0_13;
	cvta.to.global.u64 	%rd2, %rd10;
	cvta.to.global.u64 	%rd3, %rd9;
	mov.b32 	%r102, 0;
$L__BB0_4:
	add.f32 	%f97, %f174, %f3;
	cvt.rzi.s32.f32 	%r6, %f97;
	add.f32 	%f98, %f174, %f4;
	cvt.rzi.s32.f32 	%r82, %f98;
	add.f32 	%f99, %f173, %f5;
	cvt.rzi.s32.f32 	%r84, %f99;
	add.f32 	%f100, %f173, %f6;
	cvt.rzi.s32.f32 	%r85, %f100;
	or.b32  	%r87, %r6, %r84;
	setp.ge.u32 	%p35, %r82, %r28;
	setp.lt.s32 	%p36, %r87, 0;
	setp.ge.u32 	%p37, %r85, %r29;
	or.pred  	%p38, %p35, %p37;
	or.pred  	%p39, %p38, %p36;
	@%p39 bra 	$L__BB0_12;
	mov.f32 	%f162, 0f00000000;
	mov.b32 	%r103, 0;
	mov.f32 	%f161, %f162;
	mov.f32 	%f160, %f162;
	mov.f32 	%f159, %f162;
	mov.f32 	%f158, %f162;
$L__BB0_6:
	ld.param.u32 	%r96, [_Z9LKPYRCUDAPfS_S_S_S_S_iiifmjj_param_6];
	neg.s32 	%r106, %r96;
	add.s32 	%r89, %r103, %r6;
	cvt.u64.u32 	%rd4, %r89;
	mov.u32 	%r104, %r84;
	mov.u32 	%r105, %r4;
$L__BB0_7:
	cvt.u32.u64 	%r90, %rd4;
	setp.ge.u32 	%p40, %r90, %r28;
	add.s32 	%r13, %r104, 1;
	setp.ge.u32 	%p41, %r104, %r29;
	or.pred  	%p42, %p40, %p41;
	@%p42 bra 	$L__BB0_9;
	add.s32 	%r91, %r105, 1;
	cvt.u64.u32 	%rd21, %r105;
	mul.lo.s64 	%rd22, %rd11, %rd21;
	add.s32 	%r92, %r103, %r3;
	cvt.u64.u32 	%rd23, %r92;
	add.s64 	%rd24, %rd22, %rd23;
	shl.b64 	%rd25, %rd24, 2;
	add.s64 	%rd26, %rd3, %rd25;
	ld.global.f32 	%f102, [%rd26];
	cvt.u64.u32 	%rd27, %r91;
	mul.lo.s64 	%rd28, %rd11, %rd27;
	add.s64 	%rd29, %rd28, %rd23;
	shl.b64 	%rd30, %rd29, 2;
	add.s64 	%rd31, %rd3, %rd30;
	ld.global.f32 	%f103, [%rd31];
	sub.f32 	%f104, %f102, %f103;
	add.s32 	%r93, %r92, 1;
	cvt.u64.u32 	%rd32, %r93;
	add.s64 	%rd33, %rd22, %rd32;
	shl.b64 	%rd34, %rd33, 2;
	add.s64 	%rd35, %rd3, %rd34;
	ld.global.f32 	%f105, [%rd35];
	add.f32 	%f106, %f104, %f105;
	add.s64 	%rd36, %rd28, %rd32;
	shl.b64 	%rd37, %rd36, 2;
	add.s64 	%rd38, %rd3, %rd37;
	ld.global.f32 	%f107, [%rd38];
	sub.f32 	%f108, %f106, %f107;
	cvt.f64.f32 	%fd1, %f108;
	cvt.u64.u32 	%rd39, %r104;
	mad.lo.s64 	%rd40, %rd11, %rd39, %rd4;
	shl.b64 	%rd41, %rd40, 2;
	add.s64 	%rd42, %rd2, %rd41;
	ld.global.f32 	%f109, [%rd42];
	cvt.u64.u32 	%rd43, %r13;
	mad.lo.s64 	%rd44, %rd11, %rd43, %rd4;
	shl.b64 	%rd45, %rd44, 2;
	add.s64 	%rd46, %rd2, %rd45;
	ld.global.f32 	%f110, [%rd46];
	sub.f32 	%f111, %f109, %f110;
	ld.global.f32 	%f112, [%rd42+4];
	add.f32 	%f113, %f111, %f112;
	ld.global.f32 	%f114, [%rd46+4];
	sub.f32 	%f115, %f113, %f114;
	cvt.f64.f32 	%fd2, %f115;
	mul.f64 	%fd3, %fd2, 0d3FD0000000000000;
	fma.rn.f64 	%fd4, %fd1, 0d3FD0000000000000, %fd3;
	cvt.rn.f32.f64 	%f116, %fd4;
	add.f32 	%f117, %f102, %f103;
	sub.f32 	%f118, %f117, %f105;
	sub.f32 	%f119, %f118, %f107;
	cvt.f64.f32 	%fd5, %f119;
	add.f32 	%f120, %f109, %f110;
	sub.f32 	%f121, %f120, %f112;
	sub.f32 	%f122, %f121, %f114;
	cvt.f64.f32 	%fd6, %f122;
	mul.f64 	%fd7, %fd6, 0d3FD0000000000000;
	fma.rn.f64 	%fd8, %fd5, 0d3FD0000000000000, %fd7;
	cvt.rn.f32.f64 	%f123, %fd8;
	add.f32 	%f124, %f117, %f105;
	add.f32 	%f125, %f124, %f107;
	cvt.f64.f32 	%fd9, %f125;
	mul.f64 	%fd10, %fd9, 0d3FD0000000000000;
	add.f32 	%f126, %f120, %f112;
	add.f32 	%f127, %f126, %f114;
	cvt.f64.f32 	%fd11, %f127;
	mul.f64 	%fd12, %fd11, 0d3FD0000000000000;
	sub.f64 	%fd13, %fd10, %fd12;
	cvt.rn.f32.f64 	%f128, %fd13;
	fma.rn.f32 	%f158, %f116, %f116, %f158;
	fma.rn.f32 	%f159, %f123, %f123, %f159;
	fma.rn.f32 	%f160, %f116, %f123, %f160;
	mul.f32 	%f129, %f116, %f128;
	sub.f32 	%f161, %f161, %f129;
	mul.f32 	%f130, %f123, %f128;
	sub.f32 	%f162, %f162, %f130;
$L__BB0_9:
	add.s32 	%r106, %r106, 1;
	add.s32 	%r105, %r105, 1;
	setp.ne.s32 	%p43, %r106, -2;
	mov.u32 	%r104, %r13;
	@%p43 bra 	$L__BB0_7;
	ld.param.u32 	%r97, [_Z9LKPYRCUDAPfS_S_S_S_S_iiifmjj_param_6];
	add.s32 	%r103, %r103, 1;
	add.s32 	%r94, %r97, -2;
	setp.eq.s32 	%p44, %r103, %r94;
	@%p44 bra 	$L__BB0_11;
	bra.uni 	$L__BB0_6;
$L__BB0_11:
	ld.param.f32 	%f145, [_Z9LKPYRCUDAPfS_S_S_S_S_iiifmjj_param_9];
	add.f32 	%f131, %f145, %f158;
	add.f32 	%f132, %f145, %f159;
	mul.f32 	%f133, %f131, %f132;
	mul.f32 	%f134, %f160, %f160;
	sub.f32 	%f135, %f133, %f134;
	rcp.rn.f32 	%f136, %f135;
	mul.f32 	%f137, %f132, %f161;
	mul.f32 	%f138, %f160, %f162;
	sub.f32 	%f139, %f137, %f138;
	fma.rn.f32 	%f173, %f136, %f139, %f173;
	mul.f32 	%f140, %f131, %f162;
	mul.f32 	%f141, %f160, %f161;
	sub.f32 	%f142, %f140, %f141;
	fma.rn.f32 	%f174, %f136, %f142, %f174;
$L__BB0_12:
	ld.param.u32 	%r101, [_Z9LKPYRCUDAPfS_S_S_S_S_iiifmjj_param_7];
	add.s32 	%r102, %r102, 1;
	setp.eq.s32 	%p45, %r102, %r101;
	@%p45 bra 	$L__BB0_19;
	bra.uni 	$L__BB0_4;
$L__BB0_13:
	ld.param.u32 	%r99, [_Z9LKPYRCUDAPfS_S_S_S_S_iiifmjj_param_7];
	and.b32  	%r18, %r99, 3;
	setp.lt.u32 	%p6, %r99, 4;
	@%p6 bra 	$L__BB0_16;
	ld.param.f32 	%f143, [_Z9LKPYRCUDAPfS_S_S_S_S_iiifmjj_param_9];
	ld.param.u32 	%r100, [_Z9LKPYRCUDAPfS_S_S_S_S_iiifmjj_param_7];
	and.b32  	%r19, %r100, 2147483644;
	add.f32 	%f53, %f143, 0f00000000;
	mul.f32 	%f54, %f53, %f53;
	rcp.rn.f32 	%f55, %f54;
	mul.f32 	%f56, %f53, 0f00000000;
	mul.f32 	%f33, %f55, %f56;
	mov.b32 	%r107, 0;
$L__BB0_15:
	add.f32 	%f57, %f174, %f3;
	cvt.rzi.s32.f32 	%r40, %f57;
	add.f32 	%f58, %f174, %f4;
	cvt.rzi.s32.f32 	%r41, %f58;
	add.f32 	%f59, %f173, %f5;
	cvt.rzi.s32.f32 	%r43, %f59;
	add.f32 	%f60, %f173, %f6;
	cvt.rzi.s32.f32 	%r45, %f60;
	or.b32  	%r47, %r40, %r43;
	setp.ge.u32 	%p7, %r41, %r28;
	setp.lt.s32 	%p8, %r47, 0;
	setp.ge.u32 	%p9, %r45, %r29;
	or.pred  	%p10, %p7, %p9;
	or.pred  	%p11, %p10, %p8;
	add.f32 	%f61, %f173, %f33;
	add.f32 	%f62, %f174, %f33;
	selp.f32 	%f63, %f173, %f61, %p11;
	selp.f32 	%f64, %f174, %f62, %p11;
	add.f32 	%f65, %f64, %f3;
	cvt.rzi.s32.f32 	%r48, %f65;
	add.f32 	%f66, %f64, %f4;
	cvt.rzi.s32.f32 	%r49, %f66;
	add.f32 	%f67, %f63, %f5;
	cvt.rzi.s32.f32 	%r51, %f67;
	add.f32 	%f68, %f63, %f6;
	cvt.rzi.s32.f32 	%r53, %f68;
	or.b32  	%r55, %r48, %r51;
	setp.ge.u32 	%p12, %r49, %r28;
	setp.lt.s32 	%p13, %r55, 0;
	setp.ge.u32 	%p14, %r53, %r29;
	or.pred  	%p15, %p12, %p14;
	or.pred  	%p16, %p15, %p13;
	add.f32 	%f69, %f63, %f33;
	add.f32 	%f70, %f64, %f33;
	selp.f32 	%f71, %f63, %f69, %p16;
	selp.f32 	%f72, %f64, %f70, %p16;
	add.f32 	%f73, %f72, %f3;
	cvt.rzi.s32.f32 	%r56, %f73;
	add.f32 	%f74, %f72, %f4;
	cvt.rzi.s32.f32 	%r57, %f74;
	add.f32 	%f75, %f71, %f5;
	cvt.rzi.s32.f32 	%r59, %f75;
	add.f32 	%f76, %f71, %f6;
	cvt.rzi.s32.f32 	%r61, %f76;
	or.b32  	%r63, %r56, %r59;
	setp.ge.u32 	%p17, %r57, %r28;
	setp.lt.s32 	%p18, %r63, 0;
	setp.ge.u32 	%p19, %r61, %r29;
	or.pred  	%p20, %p17, %p19;
	or.pred  	%p21, %p20, %p18;
	add.f32 	%f77, %f71, %f33;
	add.f32 	%f78, %f72, %f33;
	selp.f32 	%f79, %f71, %f77, %p21;
	selp.f32 	%f80, %f72, %f78, %p21;
	add.f32 	%f81, %f80, %f3;
	cvt.rzi.s32.f32 	%r64, %f81;
	add.f32 	%f82, %f80, %f4;
	cvt.rzi.s32.f32 	%r65, %f82;
	add.f32 	%f83, %f79, %f5;
	cvt.rzi.s32.f32 	%r67, %f83;
	add.f32 	%f84, %f79, %f6;
	cvt.rzi.s32.f32 	%r69, %f84;
	or.b32  	%r71, %r64, %r67;
	setp.ge.u32 	%p22, %r65, %r28;
	setp.lt.s32 	%p23, %r71, 0;
	setp.ge.u32 	%p24, %r69, %r29;
	or.pred  	%p25, %p22, %p24;
	or.pred  	%p26, %p25, %p23;
	add.f32 	%f85, %f79, %f33;
	add.f32 	%f86, %f80, %f33;
	selp.f32 	%f173, %f79, %f85, %p26;
	selp.f32 	%f174, %f80, %f86, %p26;
	add.s32 	%r107, %r107, 4;
	setp.ne.s32 	%p27, %r107, %r19;
	@%p27 bra 	$L__BB0_15;
$L__BB0_16:
	setp.eq.s32 	%p28, %r18, 0;
	@%p28 bra 	$L__BB0_19;
	ld.param.f32 	%f144, [_Z9LKPYRCUDAPfS_S_S_S_S_iiifmjj_param_9];
	add.f32 	%f87, %f144, 0f00000000;
	mul.f32 	%f88, %f87, %f87;
	rcp.rn.f32 	%f89, %f88;
	mul.f32 	%f90, %f87, 0f00000000;
	mul.f32 	%f42, %f89, %f90;
	mov.b32 	%r108, 0;
$L__BB0_18:
	.pragma "nounroll";
	add.f32 	%f91, %f174, %f3;
	cvt.rzi.s32.f32 	%r73, %f91;
	add.f32 	%f92, %f174, %f4;
	cvt.rzi.s32.f32 	%r74, %f92;
	add.f32 	%f93, %f173, %f5;
	cvt.rzi.s32.f32 	%r76, %f93;
	add.f32 	%f94, %f173, %f6;
	cvt.rzi.s32.f32 	%r78, %f94;
	or.b32  	%r80, %r73, %r76;
	setp.ge.u32 	%p29, %r74, %r28;
	setp.lt.s32 	%p30, %r80, 0;
	setp.ge.u32 	%p31, %r78, %r29;
	or.pred  	%p32, %p29, %p31;
	or.pred  	%p33, %p32, %p30;
	add.f32 	%f95, %f173, %f42;
	add.f32 	%f96, %f174, %f42;
	selp.f32 	%f173, %f173, %f95, %p33;
	selp.f32 	%f174, %f174, %f96, %p33;
	add.s32 	%r108, %r108, 1;
	setp.ne.s32 	%p34, %r108, %r18;
	@%p34 bra 	$L__BB0_18;
$L__BB0_19:
	ld.param.u64 	%rd53, [_Z9LKPYRCUDAPfS_S_S_S_S_iiifmjj_param_1];
	ld.param.u64 	%rd52, [_Z9LKPYRCUDAPfS_S_S_S_S_iiifmjj_param_0];
	cvta.to.global.u64 	%rd47, %rd52;
	add.s64 	%rd49, %rd47, %rd16;
	st.global.f32 	[%rd49], %f173;
	cvta.to.global.u64 	%rd50, %rd53;
	add.s64 	%rd51, %rd50, %rd16;
	st.global.f32 	[%rd51], %f174;
$L__BB0_20:
	ret;

}


// ===== COMPILED SASS (sm_100) =====

	.target	sm_100

	.elftype	@"ET_EXEC"


//--------------------- .note.nv.tkinfo           --------------------------
	.section	.note.nv.tkinfo,"",@"SHT_NOTE"
	.sectionflags	@"SHF_NOTE_NV_TKINFO"
	.tkinfo
        /*0018*/ 	.word	0x00000002
        /*0030*/ 	.string	""
        /*0030*/ 	.string	"ptxas"
        /*0030*/ 	.string	"Cuda compilation tools, release 13.0, V13.0.88"
        /*0030*/ 	.string	"Build cuda_13.0.r13.0/compiler.36424714_0"
        /*0030*/ 	.string	"-arch sm_100 -m 64 "



//--------------------- .note.nv.cuinfo           --------------------------
	.section	.note.nv.cuinfo,"",@"SHT_NOTE"
	.sectionflags	@"SHF_NOTE_NV_CUINFO"
        /*0018*/ 	.short	0x0002
        /*001a*/ 	.short	0x0064
        /*001c*/ 	.short	0x0082
	.zero		2


//--------------------- .nv.info                  --------------------------
	.section	.nv.info,"",@"SHT_CUDA_INFO"
	.align	4


	//----- nvinfo : EIATTR_REGCOUNT
	.align		4
        /*0000*/ 	.byte	0x04, 0x2f
        /*0002*/ 	.short	(.L_1 - .L_0)
	.align		4
.L_0:
        /*0004*/ 	.word	index@(_Z9LKPYRCUDAPfS_S_S_S_S_iiifmjj)
        /*0008*/ 	.word	0x00000028


	//----- nvinfo : EIATTR_FRAME_SIZE
	.align		4
.L_1:
        /*000c*/ 	.byte	0x04, 0x11
        /*000e*/ 	.short	(.L_3 - .L_2)
	.align		4
.L_2:
        /*0010*/ 	.word	index@($__internal_0_$__cuda_sm20_rcp_rn_f32_slowpath)
        /*0014*/ 	.word	0x00000000


	//----- nvinfo : EIATTR_FRAME_SIZE
	.align		4
.L_3:
        /*0018*/ 	.byte	0x04, 0x11
        /*001a*/ 	.short	(.L_5 - .L_4)
	.align		4
.L_4:
        /*001c*/ 	.word	index@(_Z9LKPYRCUDAPfS_S_S_S_S_iiifmjj)
        /*0020*/ 	.word	0x00000000


	//----- nvinfo : EIATTR_MIN_STACK_SIZE
	.align		4
.L_5:
        /*0024*/ 	.byte	0x04, 0x12
        /*0026*/ 	.short	(.L_7 - .L_6)
	.align		4
.L_6:
        /*0028*/ 	.word	index@(_Z9LKPYRCUDAPfS_S_S_S_S_iiifmjj)
        /*002c*/ 	.word	0x00000000
.L_7:


//--------------------- .nv.compat                --------------------------
	.section	.nv.compat,"",@"SHT_CUDA_COMPAT_INFO"
	.align	4
        /*0000*/ 	.byte	0x02, 0x09, 0x00, 0x00, 0x02, 0x02, 0x01, 0x00, 0x02, 0x05, 0x05, 0x00, 0x03, 0x07, 0x01, 0x01
        /*0010*/ 	.byte	0x02, 0x03, 0x00, 0x00, 0x02, 0x06, 0x01, 0x00, 0x04, 0x0b, 0x08, 0x00, 0x01, 0x00, 0x00, 0x00
        /*0020*/ 	.byte	0x00, 0x00, 0x00, 0x00


//--------------------- .nv.info._Z9LKPYRCUDAPfS_S_S_S_S_iiifmjj --------------------------
	.section	.nv.info._Z9LKPYRCUDAPfS_S_S_S_S_iiifmjj,"",@"SHT_CUDA_INFO"
	.sectionflags	@""
	.align	4


	//----- nvinfo : EIATTR_CUDA_API_VERSION
	.align		4
        /*0000*/ 	.byte	0x04, 0x37
        /*0002*/ 	.short	(.L_9 - .L_8)
.L_8:
        /*0004*/ 	.word	0x00000082


	//----- nvinfo : EIATTR_KPARAM_INFO
	.align		4
.L_9:
        /*0008*/ 	.byte	0x04, 0x17
        /*000a*/ 	.short	(.L_11 - .L_10)
.L_10:
        /*000c*/ 	.word	0x00000000
        /*0010*/ 	.short	0x000c
        /*0012*/ 	.short	0x004c
        /*0014*/ 	.byte	0x00, 0xf0, 0x11, 0x00


	//----- nvinfo : EIATTR_KPARAM_INFO
	.align		4
.L_11:
        /*0018*/ 	.byte	0x04, 0x17
        /*001a*/ 	.short	(.L_13 - .L_12)
.L_12:
        /*001c*/ 	.word	0x00000000
        /*0020*/ 	.short	0x000b
        /*0022*/ 	.short	0x0048
        /*0024*/ 	.byte	0x00, 0xf0, 0x11, 0x00


	//----- nvinfo : EIATTR_KPARAM_INFO
	.align		4
.L_13:
        /*0028*/ 	.byte	0x04, 0x17
        /*002a*/ 	.short	(.L_15 - .L_14)
.L_14:
        /*002c*/ 	.word	0x00000000
        /*0030*/ 	.short	0x000a
        /*0032*/ 	.short	0x0040
        /*0034*/ 	.byte	0x00, 0xf0, 0x21, 0x00


	//----- nvinfo : EIATTR_KPARAM_INFO
	.align		4
.L_15:
        /*0038*/ 	.byte	0x04, 0x17
        /*003a*/ 	.short	(.L_17 - .L_16)
.L_16:
        /*003c*/ 	.word	0x00000000
        /*0040*/ 	.short	0x0009
        /*0042*/ 	.short	0x003c
        /*0044*/ 	.byte	0x00, 0xf0, 0x11, 0x00


	//----- nvinfo : EIATTR_KPARAM_INFO
	.align		4
.L_17:
        /*0048*/ 	.byte	0x04, 0x17
        /*004a*/ 	.short	(.L_19 - .L_18)
.L_18:
        /*004c*/ 	.word	0x00000000
        /*0050*/ 	.short	0x0008
        /*0052*/ 	.short	0x0038
        /*0054*/ 	.byte	0x00, 0xf0, 0x11, 0x00


	//----- nvinfo : EIATTR_KPARAM_INFO
	.align		4
.L_19:
        /*0058*/ 	.byte	0x04, 0x17
        /*005a*/ 	.short	(.L_21 - .L_20)
.L_20:
        /*005c*/ 	.word	0x00000000
        /*0060*/ 	.short	0x0007
        /*0062*/ 	.short	0x0034
        /*0064*/ 	.byte	0x00, 0xf0, 0x11, 0x00


	//----- nvinfo : EIATTR_KPARAM_INFO
	.align		4
.L_21:
        /*0068*/ 	.byte	0x04, 0x17
        /*006a*/ 	.short	(.L_23 - .L_22)
.L_22:
        /*006c*/ 	.word	0x00000000
        /*0070*/ 	.short	0x0006
        /*0072*/ 	.short	0x0030
        /*0074*/ 	.byte	0x00, 0xf0, 0x11, 0x00


	//----- nvinfo : EIATTR_KPARAM_INFO
	.align		4
.L_23:
        /*0078*/ 	.byte	0x04, 0x17
        /*007a*/ 	.short	(.L_25 - .L_24)
.L_24:
        /*007c*/ 	.word	0x00000000
        /*0080*/ 	.short	0x0005
        /*0082*/ 	.short	0x0028
        /*0084*/ 	.byte	0x00, 0xf5, 0x21, 0x00


	//----- nvinfo : EIATTR_KPARAM_INFO
	.align		4
.L_25:
        /*0088*/ 	.byte	0x04, 0x17
        /*008a*/ 	.short	(.L_27 - .L_26)
.L_26:
        /*008c*/ 	.word	0x00000000
        /*0090*/ 	.short	0x0004
        /*0092*/ 	.short	0x0020
        /*0094*/ 	.byte	0x00, 0xf5, 0x21, 0x00


	//----- nvinfo : EIATTR_KPARAM_INFO
	.align		4
.L_27:
        /*0098*/ 	.byte	0x04, 0x17
        /*009a*/ 	.short	(.L_29 - .L_28)
.L_28:
        /*009c*/ 	.word	0x00000000
        /*00a0*/ 	.short	0x0003
        /*00a2*/ 	.short	0x0018
        /*00a4*/ 	.byte	0x00, 0xf5, 0x21, 0x00


	//----- nvinfo : EIATTR_KPARAM_INFO
	.align		4
.L_29:
        /*00a8*/ 	.byte	0x04, 0x17
        /*00aa*/ 	.short	(.L_31 - .L_30)
.L_30:
        /*00ac*/ 	.word	0x00000000
        /*00b0*/ 	.short	0x0002
        /*00b2*/ 	.short	0x0010
        /*00b4*/ 	.byte	0x00, 0xf5, 0x21, 0x00


	//----- nvinfo : EIATTR_KPARAM_INFO
	.align		4
.L_31:
        /*00b8*/ 	.byte	0x04, 0x17
        /*00ba*/ 	.short	(.L_33 - .L_32)
.L_32:
        /*00bc*/ 	.word	0x00000000
        /*00c0*/ 	.short	0x0001
        /*00c2*/ 	.short	0x0008
        /*00c4*/ 	.byte	0x00, 0xf5, 0x21, 0x00


	//----- nvinfo : EIATTR_KPARAM_INFO
	.align		4
.L_33:
        /*00c8*/ 	.byte	0x04, 0x17
        /*00ca*/ 	.short	(.L_35 - .L_34)
.L_34:
        /*00cc*/ 	.word	0x00000000
        /*00d0*/ 	.short	0x0000
        /*00d2*/ 	.short	0x0000
        /*00d4*/ 	.byte	0x00, 0xf5, 0x21, 0x00


	//----- nvinfo : EIATTR_SPARSE_MMA_MASK
	.align		4
.L_35:
        /*00d8*/ 	.byte	0x03, 0x50
        /*00da*/ 	.short	0x0000


	//----- nvinfo : EIATTR_MAXREG_COUNT
	.align		4
        /*00dc*/ 	.byte	0x03, 0x1b
        /*00de*/ 	.short	0x00ff


	//----- nvinfo : EIATTR_MERCURY_ISA_VERSION
	.align		4
        /*00e0*/ 	.byte	0x03, 0x5f
        /*00e2*/ 	.short	0x0101


	//----- nvinfo : EIATTR_VRC_CTA_INIT_COUNT
	.align		4
        /*00e4*/ 	.byte	0x02, 0x4a
	.zero		1
	.zero		1


	//----- nvinfo : EIATTR_EXIT_INSTR_OFFSETS
	.align		4
        /*00e8*/ 	.byte	0x04, 0x1c
        /*00ea*/ 	.short	(.L_37 - .L_36)


	//   ....[0]....
.L_36:
        /*00ec*/ 	.word	0x000000c0


	//   ....[1]....
        /*00f0*/ 	.word	0x00001470


	//----- nvinfo : EIATTR_CRS_STACK_SIZE
	.align		4
.L_37:
        /*00f4*/ 	.byte	0x04, 0x1e
        /*00f6*/ 	.short	(.L_39 - .L_38)
.L_38:
        /*00f8*/ 	.word	0x00000000


	//----- nvinfo : EIATTR_CBANK_PARAM_SIZE
	.align		4
.L_39:
        /*00fc*/ 	.byte	0x03, 0x19
        /*00fe*/ 	.short	0x0050


	//----- nvinfo : EIATTR_PARAM_CBANK
	.align		4
        /*0100*/ 	.byte	0x04, 0x0a
        /*0102*/ 	.short	(.L_41 - .L_40)
	.align		4
.L_40:
        /*0104*/ 	.word	index@(.nv.constant0._Z9LKPYRCUDAPfS_S_S_S_S_iiifmjj)
        /*0108*/ 	.short	0x0380
        /*010a*/ 	.short	0x0050


	//----- nvinfo : EIATTR_SW_WAR
	.align		4
.L_41:
        /*010c*/ 	.byte	0x04, 0x36
        /*010e*/ 	.short	(.L_43 - .L_42)
.L_42:
        /*0110*/ 	.word	0x00000008
.L_43:


//--------------------- .nv.callgraph             --------------------------
	.section	.nv.callgraph,"",@"SHT_CUDA_CALLGRAPH"
	.align	4
	.sectionentsize	8
	.align		4
        /*0000*/ 	.word	0x00000000
	.align		4
        /*0004*/ 	.word	0xffffffff
	.align		4
        /*0008*/ 	.word	0x00000000
	.align		4
        /*000c*/ 	.word	0xfffffffe
	.align		4
        /*0010*/ 	.word	0x00000000
	.align		4
        /*0014*/ 	.word	0xfffffffd
	.align		4
        /*0018*/ 	.word	0x00000000
	.align		4
        /*001c*/ 	.word	0xfffffffc


//--------------------- .text._Z9LKPYRCUDAPfS_S_S_S_S_iiifmjj --------------------------
	.section	.text._Z9LKPYRCUDAPfS_S_S_S_S_iiifmjj,"ax",@progbits
	.align	128
        .global         _Z9LKPYRCUDAPfS_S_S_S_S_iiifmjj
        .type           _Z9LKPYRCUDAPfS_S_S_S_S_iiifmjj,@function
        .size           _Z9LKPYRCUDAPfS_S_S_S_S_iiifmjj,(.L_x_24 - _Z9LKPYRCUDAPfS_S_S_S_S_iiifmjj)
        .other          _Z9LKPYRCUDAPfS_S_S_S_S_iiifmjj,@"STO_CUDA_ENTRY STV_DEFAULT"
_Z9LKPYRCUDAPfS_S_S_S_S_iiifmjj:
.text._Z9LKPYRCUDAPfS_S_S_S_S_iiifmjj:
[----:B------:R-:W-:Y:S01]  /*0000*/  LDC R1, c[0x0][0x37c] ;  /* 0x0000df00ff017b82 */ /* 0x000fe20000000800 */
[----:B------:R-:W0:Y:S07]  /*0010*/  S2R R0, SR_TID.Y ;  /* 0x0000000000007919 */ /* 0x000e2e0000002200 */
[----:B------:R-:W1:Y:S01]  /*0020*/  LDC R8, c[0x0][0x360] ;  /* 0x0000d800ff087b82 */ /* 0x000e620000000800 */
[----:B------:R-:W2:Y:S01]  /*0030*/  LDCU.64 UR6, c[0x0][0x3c8] ;  /* 0x00007900ff0677ac */ /* 0x000ea20008000a00 */
[----:B------:R-:W1:Y:S06]  /*0040*/  S2R R9, SR_TID.X ;  /* 0x0000000000097919 */ /* 0x000e6c0000002100 */
[----:B------:R-:W0:Y:S08]  /*0050*/  S2UR UR5, SR_CTAID.Y ;  /* 0x00000000000579c3 */ /* 0x000e300000002600 */
[----:B------:R-:W0:Y:S08]  /*0060*/  LDC R15, c[0x0][0x364] ;  /* 0x0000d900ff0f7b82 */ /* 0x000e300000000800 */
[----:B------:R-:W1:Y:S01]  /*0070*/  S2UR UR4, SR_CTAID.X ;  /* 0x00000000000479c3 */ /* 0x000e620000002500 */
[----:B0-----:R-:W-:-:S05]  /*0080*/  IMAD R15, R15, UR5, R0 ;  /* 0x000000050f0f7c24 */ /* 0x001fca000f8e0200 */
[----:B--2---:R-:W-:Y:S01]  /*0090*/  ISETP.GE.U32.AND P0, PT, R15, UR6, PT ;  /* 0x000000060f007c0c */ /* 0x004fe2000bf06070 */
[----:B-1----:R-:W-:-:S05]  /*00a0*/  IMAD R8, R8, UR4, R9 ;  /* 0x0000000408087c24 */ /* 0x002fca000f8e0209 */
[----:B------:R-:W-:-:S13]  /*00b0*/  ISETP.GE.U32.OR P0, PT, R8, UR7, P0 ;  /* 0x0000000708007c0c */ /* 0x000fda0008706470 */
[----:B------:R-:W-:Y:S05]  /*00c0*/  @P0 EXIT ;  /* 0x000000000000094d */ /* 0x000fea0003800000 */
[----:B------:R-:W0:Y:S01]  /*00d0*/  LDCU.64 UR4, c[0x0][0x3c0] ;  /* 0x00007800ff0477ac */ /* 0x000e220008000a00 */
[----:B------:R-:W-:Y:S01]  /*00e0*/  HFMA2 R9, -RZ, RZ, 0, 0 ;  /* 0x00000000ff097431 */ /* 0x000fe200000001ff */
[----:B------:R-:W1:Y:S01]  /*00f0*/  LDCU.128 UR12, c[0x0][0x390] ;  /* 0x00007200ff0c77ac */ /* 0x000e620008000c00 */
[----:B------:R-:W2:Y:S01]  /*0100*/  LDCU.64 UR8, c[0x0][0x358] ;  /* 0x00006b00ff0877ac */ /* 0x000ea20008000a00 */
[C---:B0-----:R-:W-:Y:S01]  /*0110*/  IMAD.WIDE.U32 R2, R15.reuse, UR4, R8 ;  /* 0x000000040f027c25 */ /* 0x041fe2000f8e0008 */
[----:B------:R-:W0:Y:S03]  /*0120*/  LDCU UR4, c[0x0][0x3b4] ;  /* 0x00007680ff0477ac */ /* 0x000e260008000800 */
[----:B------:R-:W-:Y:S01]  /*0130*/  IMAD R3, R15, UR5, R3 ;  /* 0x000000050f037c24 */ /* 0x000fe2000f8e0203 */
[----:B------:R-:W-:-:S04]  /*0140*/  SHF.L.U32 R0, R2, 0x2, RZ ;  /* 0x0000000202007819 */ /* 0x000fc800000006ff */
[----:B------:R-:W-:Y:S02]  /*0150*/  SHF.L.U64.HI R2, R2, 0x2, R3 ;  /* 0x0000000202027819 */ /* 0x000fe40000010203 */
[C---:B-1----:R-:W-:Y:S02]  /*0160*/  IADD3 R10, P0, PT, R0.reuse, UR12, RZ ;  /* 0x0000000c000a7c10 */ /* 0x042fe4000ff1e0ff */
[----:B------:R-:W-:Y:S02]  /*0170*/  IADD3 R12, P1, PT, R0, UR14, RZ ;  /* 0x0000000e000c7c10 */ /* 0x000fe4000ff3e0ff */
[C---:B------:R-:W-:Y:S02]  /*0180*/  IADD3.X R11, PT, PT, R2.reuse, UR13, RZ, P0, !PT ;  /* 0x0000000d020b7c10 */ /* 0x040fe400087fe4ff */
[----:B------:R-:W-:-:S03]  /*0190*/  IADD3.X R13, PT, PT, R2, UR15, RZ, P1, !PT ;  /* 0x0000000f020d7c10 */ /* 0x000fc60008ffe4ff */
[----:B--2---:R-:W2:Y:S04]  /*01a0*/  LDG.E R6, desc[UR8][R10.64] ;  /* 0x000000080a067981 */ /* 0x004ea8000c1e1900 */
[----:B------:R-:W3:Y:S01]  /*01b0*/  LDG.E R5, desc[UR8][R12.64] ;  /* 0x000000080c057981 */ /* 0x000ee2000c1e1900 */
[----:B0-----:R-:W-:Y:S01]  /*01c0*/  UISETP.GE.AND UP0, UPT, UR4, 0x1, UPT ;  /* 0x000000010400788c */ /* 0x001fe2000bf06270 */
[----:B--2---:R-:W0:Y:S08]  /*01d0*/  F2I.S64 R6, R6 ;  /* 0x0000000600067311 */ /* 0x004e300000201900 */
[----:B---3--:R-:W1:Y:S08]  /*01e0*/  F2I.S64 R4, R5 ;  /* 0x0000000500047311 */ /* 0x008e700000201900 */
[----:B0-----:R0:W2:Y:S08]  /*01f0*/  I2F.S64 R3, R6 ;  /* 0x0000000600037312 */ /* 0x0010b00000301400 */
[----:B-1----:R0:W1:Y:S01]  /*0200*/  I2F.S64 R4, R4 ;  /* 0x0000000400047312 */ /* 0x0020620000301400 */
[----:B------:R-:W-:Y:S05]  /*0210*/  BRA.U !UP0, `(.L_x_0) ;  /* 0x0000001108787547 */ /* 0x000fea000b800000 */
[----:B------:R-:W3:Y:S01]  /*0220*/  LDCU UR6, c[0x0][0x3b0] ;  /* 0x00007600ff0677ac */ /* 0x000ee20008000800 */
[----:B------:R-:W0:Y:S01]  /*0230*/  LDCU UR5, c[0x0][0x3b8] ;  /* 0x00007700ff0577ac */ /* 0x000e220008000800 */
[----:B---3--:R-:W-:Y:S01]  /*0240*/  UISETP.GE.AND UP0, UPT, UR6, 0x3, UPT ;  /* 0x000000030600788c */ /* 0x008fe2000bf06270 */
[C---:B0-----:R-:W-:Y:S01]  /*0250*/  VIADD R7, R8.reuse, UR5 ;  /* 0x0000000508077c36 */ /* 0x041fe20008000000 */
[C---:B------:R-:W-:Y:S01]  /*0260*/  IADD3 R9, PT, PT, R15.reuse, UR5, RZ ;  /* 0x000000050f097c10 */ /* 0x040fe2000fffe0ff */
[----:B------:R-:W-:Y:S01]  /*0270*/  VIADD R6, R15, -UR5 ;  /* 0x800000050f067c36 */ /* 0x000fe20008000000 */
[----:B------:R-:W-:Y:S02]  /*0280*/  IADD3 R5, PT, PT, R8, -UR5, RZ ;  /* 0x8000000508057c10 */ /* 0x000fe4000fffe0ff */
[----:B------:R-:W-:Y:S02]  /*0290*/  I2FP.F32.U32 R8, R9 ;  /* 0x0000000900087245 */ /* 0x000fe40000201000 */
[----:B------:R-:W-:-:S02]  /*02a0*/  I2FP.F32.U32 R7, R7 ;  /* 0x0000000700077245 */ /* 0x000fc40000201000 */
[----:B------:R-:W-:Y:S02]  /*02b0*/  I2FP.F32.U32 R9, R5 ;  /* 0x0000000500097245 */ /* 0x000fe40000201000 */
[----:B------:R-:W-:Y:S01]  /*02c0*/  I2FP.F32.U32 R10, R6 ;  /* 0x00000006000a7245 */ /* 0x000fe20000201000 */
[----:B------:R-:W-:Y:S06]  /*02d0*/  BRA.U !UP0, `(.L_x_1) ;  /* 0x0000000908647547 */ /* 0x000fec000b800000 */
[----:B------:R-:W-:-:S05]  /*02e0*/  UMOV UR4, URZ ;  /* 0x000000ff00047c82 */ /* 0x000fca0008000000 */
.L_x_11:
[C---:B--2---:R-:W-:Y:S01]  /*02f0*/  FADD R14, R3.reuse, R8 ;  /* 0x00000008030e7221 */ /* 0x044fe20000000000 */
[----:B------:R-:W0:Y:S01]  /*0300*/  LDCU.64 UR6, c[0x0][0x3c8] ;  /* 0x00007900ff0677ac */ /* 0x000e220008000a00 */
[C---:B-1----:R-:W-:Y:S01]  /*0310*/  FADD R13, R4.reuse, R7 ;  /* 0x00000007040d7221 */ /* 0x042fe20000000000 */
[----:B------:R-:W-:Y:S01]  /*0320*/  FADD R11, R4, R9 ;  /* 0x00000009040b7221 */ /* 0x000fe20000000000 */
[----:B------:R-:W-:Y:S01]  /*0330*/  FADD R12, R3, R10 ;  /* 0x0000000a030c7221 */ /* 0x000fe20000000000 */
[----:B------:R-:W1:Y:S01]  /*0340*/  LDCU.64 UR10, c[0x0][0x3c8] ;  /* 0x00007900ff0a77ac */ /* 0x000e620008000a00 */
[----:B------:R-:W0:Y:S01]  /*0350*/  F2I.TRUNC.NTZ R14, R14 ;  /* 0x0000000e000e7305 */ /* 0x000e22000020f100 */
[----:B------:R-:W-:Y:S01]  /*0360*/  BSSY.RECONVERGENT B0, `(.L_x_2) ;  /* 0x000008b000007945 */ /* 0x000fe20003800200 */
[----:B------:R-:W2:Y:S01]  /*0370*/  LDCU.64 UR16, c[0x0][0x3c0] ;  /* 0x00007800ff1077ac */ /* 0x000ea20008000a00 */
[----:B------:R-:W3:Y:S05]  /*0380*/  LDCU.128 UR12, c[0x0][0x3a0] ;  /* 0x00007400ff0c77ac */ /* 0x000eea0008000c00 */
[----:B------:R-:W4:Y:S01]  /*0390*/  F2I.TRUNC.NTZ R13, R13 ;  /* 0x0000000d000d7305 */ /* 0x000f22000020f100 */
[----:B0-----:R-:W-:-:S07]  /*03a0*/  ISETP.GE.U32.AND P0, PT, R14, UR6, PT ;  /* 0x000000060e007c0c */ /* 0x001fce000bf06070 */
[----:B------:R-:W-:Y:S01]  /*03b0*/  F2I.TRUNC.NTZ R11, R11 ;  /* 0x0000000b000b7305 */ /* 0x000fe2000020f100 */
[----:B----4-:R-:W-:-:S07]  /*03c0*/  ISETP.GE.U32.OR P0, PT, R13, UR7, P0 ;  /* 0x000000070d007c0c */ /* 0x010fce0008706470 */
[----:B------:R-:W0:Y:S02]  /*03d0*/  F2I.TRUNC.NTZ R12, R12 ;  /* 0x0000000c000c7305 */ /* 0x000e24000020f100 */
[----:B0-----:R-:W-:-:S04]  /*03e0*/  LOP3.LUT R13, R11, R12, RZ, 0xfc, !PT ;  /* 0x0000000c0b0d7212 */ /* 0x001fc800078efcff */
[----:B------:R-:W-:-:S13]  /*03f0*/  ISETP.LT.OR P0, PT, R13, RZ, P0 ;  /* 0x000000ff0d00720c */ /* 0x000fda0000701670 */
[----:B-123--:R-:W-:Y:S05]  /*0400*/  @P0 BRA `(.L_x_3) ;  /* 0x0000000800000947 */ /* 0x00efea0003800000 */
[----:B------:R-:W-:Y:S01]  /*0410*/  HFMA2 R26, -RZ, RZ, 0, 0 ;  /* 0x00000000ff1a7431 */ /* 0x000fe200000001ff */
[----:B------:R-:W-:Y:S01]  /*0420*/  CS2R R24, SRZ ;  /* 0x0000000000187805 */ /* 0x000fe2000001ff00 */
[----:B------:R-:W-:Y:S01]  /*0430*/  HFMA2 R32, -RZ, RZ, 0, 0 ;  /* 0x00000000ff207431 */ /* 0x000fe200000001ff */
[----:B------:R-:W-:Y:S01]  /*0440*/  MOV R28, RZ ;  /* 0x000000ff001c7202 */ /* 0x000fe20000000f00 */
[----:B------:R-:W-:-:S07]  /*0450*/  IMAD.MOV.U32 R13, RZ, RZ, RZ ;  /* 0x000000ffff0d7224 */ /* 0x000fce00078e00ff */
.L_x_7:
[----:B------:R-:W0:Y:S01]  /*0460*/  LDCU UR5, c[0x0][0x3b0] ;  /* 0x00007600ff0577ac */ /* 0x000e220008000800 */
[----:B------:R-:W-:Y:S01]  /*0470*/  IADD3 R30, PT, PT, R11, R24, RZ ;  /* 0x000000180b1e7210 */ /* 0x000fe20007ffe0ff */
[----:B------:R-:W-:Y:S01]  /*0480*/  IMAD.MOV.U32 R33, RZ, RZ, R12 ;  /* 0x000000ffff217224 */ /* 0x000fe200078e000c */
[----:B------:R-:W-:Y:S01]  /*0490*/  MOV R29, R6 ;  /* 0x00000006001d7202 */ /* 0x000fe20000000f00 */
[----:B0-----:R-:W-:-:S06]  /*04a0*/  UIADD3 UR5, UPT, UPT, -UR5, URZ, URZ ;  /* 0x000000ff05057290 */ /* 0x001fcc000fffe1ff */
[----:B------:R-:W-:-:S07]  /*04b0*/  MOV R31, UR5 ;  /* 0x00000005001f7c02 */ /* 0x000fce0008000f00 */
.L_x_6:
[----:B------:R-:W-:Y:S01]  /*04c0*/  ISETP.GE.U32.AND P0, PT, R33, UR10, PT ;  /* 0x0000000a21007c0c */ /* 0x000fe2000bf06070 */
[----:B------:R-:W-:Y:S01]  /*04d0*/  VIADD R31, R31, 0x1 ;  /* 0x000000011f1f7836 */ /* 0x000fe20000000000 */
[----:B------:R-:W-:Y:S01]  /*04e0*/  BSSY.RECONVERGENT B1, `(.L_x_4) ;  /* 0x0000051000017945 */ /* 0x000fe20003800200 */
[----:B------:R-:W-:Y:S02]  /*04f0*/  IADD3 R27, PT, PT, R33, 0x1, RZ ;  /* 0x00000001211b7810 */ /* 0x000fe40007ffe0ff */
[----:B------:R-:W-:Y:S02]  /*0500*/  ISETP.GE.U32.OR P0, PT, R30, UR11, P0 ;  /* 0x0000000b1e007c0c */ /* 0x000fe40008706470 */
[----:B------:R-:W-:-:S11]  /*0510*/  ISETP.NE.AND P1, PT, R31, -0x2, PT ;  /* 0xfffffffe1f00780c */ /* 0x000fd60003f25270 */
[----:B------:R-:W-:Y:S05]  /*0520*/  @P0 BRA `(.L_x_5) ;  /* 0x0000000400300947 */ /* 0x000fea0003800000 */
[----:B------:R-:W-:Y:S01]  /*0530*/  IADD3 R20, PT, PT, R5, R24, RZ ;  /* 0x0000001805147210 */ /* 0x000fe20007ffe0ff */
[----:B------:R-:W-:Y:S01]  /*0540*/  IMAD.MOV.U32 R21, RZ, RZ, RZ ;  /* 0x000000ffff157224 */ /* 0x000fe200078e00ff */
[C---:B------:R-:W-:Y:S01]  /*0550*/  IADD3 R37, PT, PT, R29.reuse, 0x1, RZ ;  /* 0x000000011d257810 */ /* 0x040fe20007ffe0ff */
[C---:B------:R-:W-:Y:S02]  /*0560*/  IMAD R23, R29.reuse, UR17, RZ ;  /* 0x000000111d177c24 */ /* 0x040fe4000f8e02ff */
[----:B------:R-:W-:-:S04]  /*0570*/  IMAD.WIDE.U32 R16, R29, UR16, R20 ;  /* 0x000000101d107c25 */ /* 0x000fc8000f8e0014 */
[----:B------:R-:W-:Y:S01]  /*0580*/  IMAD.WIDE.U32 R18, R37, UR16, R20 ;  /* 0x0000001025127c25 */ /* 0x000fe2000f8e0014 */
[----:B------:R-:W-:Y:S02]  /*0590*/  IADD3 R15, PT, PT, R17, R23, RZ ;  /* 0x00000017110f7210 */ /* 0x000fe40007ffe0ff */
[----:B------:R-:W-:Y:S01]  /*05a0*/  LEA R14, P0, R16, UR12, 0x2 ;  /* 0x0000000c100e7c11 */ /* 0x000fe2000f8010ff */
[----:B------:R-:W-:Y:S02]  /*05b0*/  IMAD R35, R37, UR17, RZ ;  /* 0x0000001125237c24 */ /* 0x000fe4000f8e02ff */
[----:B------:R-:W-:Y:S01]  /*05c0*/  VIADD R20, R20, 0x1 ;  /* 0x0000000114147836 */ /* 0x000fe20000000000 */
[----:B------:R-:W-:Y:S02]  /*05d0*/  LEA.HI.X R15, R16, UR13, R15, 0x2, P0 ;  /* 0x0000000d100f7c11 */ /* 0x000fe400080f140f */
[C---:B------:R-:W-:Y:S02]  /*05e0*/  LEA R16, P0, R18.reuse, UR12, 0x2 ;  /* 0x0000000c12107c11 */ /* 0x040fe4000f8010ff */
[----:B------:R-:W-:Y:S01]  /*05f0*/  IADD3 R17, PT, PT, R19, R35, RZ ;  /* 0x0000002313117210 */ /* 0x000fe20007ffe0ff */
[----:B------:R0:W2:Y:S03]  /*0600*/  LDG.E R36, desc[UR8][R14.64] ;  /* 0x000000080e247981 */ /* 0x0000a6000c1e1900 */
[----:B------:R-:W-:Y:S01]  /*0610*/  LEA.HI.X R17, R18, UR13, R17, 0x2, P0 ;  /* 0x0000000d12117c11 */ /* 0x000fe200080f1411 */
[----:B------:R-:W-:-:S04]  /*0620*/  IMAD.WIDE.U32 R18, R29, UR16, R20 ;  /* 0x000000101d127c25 */ /* 0x000fc8000f8e0014 */
[----:B------:R-:W-:Y:S01]  /*0630*/  IMAD.WIDE.U32 R20, R37, UR16, R20 ;  /* 0x0000001025147c25 */ /* 0x000fe2000f8e0014 */
[----:B------:R-:W-:-:S03]  /*0640*/  IADD3 R23, PT, PT, R23, R19, RZ ;  /* 0x0000001317177210 */ /* 0x000fc60007ffe0ff */
[----:B0-----:R-:W-:Y:S01]  /*0650*/  HFMA2 R15, -RZ, RZ, 0, 0 ;  /* 0x00000000ff0f7431 */ /* 0x001fe200000001ff */
[C---:B------:R-:W-:Y:S01]  /*0660*/  LEA R22, P0, R18.reuse, UR12, 0x2 ;  /* 0x0000000c12167c11 */ /* 0x040fe2000f8010ff */
[----:B------:R-:W-:Y:S01]  /*0670*/  IMAD.IADD R35, R35, 0x1, R21 ;  /* 0x0000000123237824 */ /* 0x000fe200078e0215 */
[----:B------:R-:W-:Y:S01]  /*0680*/  MOV R14, R30 ;  /* 0x0000001e000e7202 */ /* 0x000fe20000000f00 */
[----:B------:R-:W2:Y:S01]  /*0690*/  LDG.E R17, desc[UR8][R16.64] ;  /* 0x0000000810117981 */ /* 0x000ea2000c1e1900 */
[----:B------:R-:W-:Y:S02]  /*06a0*/  LEA.HI.X R23, R18, UR13, R23, 0x2, P0 ;  /* 0x0000000d12177c11 */ /* 0x000fe400080f1417 */
[----:B------:R-:W-:-:S03]  /*06b0*/  LEA R18, P0, R20, UR12, 0x2 ;  /* 0x0000000c14127c11 */ /* 0x000fc6000f8010ff */
[----:B------:R2:W3:Y:S01]  /*06c0*/  LDG.E R22, desc[UR8][R22.64] ;  /* 0x0000000816167981 */ /* 0x0004e2000c1e1900 */
[----:B------:R-:W-:Y:S01]  /*06d0*/  LEA.HI.X R19, R20, UR13, R35, 0x2, P0 ;  /* 0x0000000d14137c11 */ /* 0x000fe200080f1423 */
[----:B------:R-:W-:-:S04]  /*06e0*/  IMAD.WIDE.U32 R20, R33, UR16, R14 ;  /* 0x0000001021147c25 */ /* 0x000fc8000f8e000e */
[----:B------:R-:W-:Y:S01]  /*06f0*/  IMAD R21, R33, UR17, R21 ;  /* 0x0000001121157c24 */ /* 0x000fe2000f8e0215 */
[C---:B------:R-:W-:Y:S01]  /*0700*/  LEA R34, P0, R20.reuse, UR14, 0x2 ;  /* 0x0000000e14227c11 */ /* 0x040fe2000f8010ff */
[----:B------:R-:W4:Y:S03]  /*0710*/  LDG.E R37, desc[UR8][R18.64] ;  /* 0x0000000812257981 */ /* 0x000f26000c1e1900 */
[----:B------:R-:W-:Y:S01]  /*0720*/  LEA.HI.X R35, R20, UR15, R21, 0x2, P0 ;  /* 0x0000000f14237c11 */ /* 0x000fe200080f1415 */
[----:B------:R-:W-:-:S04]  /*0730*/  IMAD.WIDE.U32 R20, R27, UR16, R14 ;  /* 0x000000101b147c25 */ /* 0x000fc8000f8e000e */
[----:B------:R-:W-:Y:S01]  /*0740*/  IMAD R21, R27, UR17, R21 ;  /* 0x000000111b157c24 */ /* 0x000fe2000f8e0215 */
[C---:B------:R-:W-:Y:S01]  /*0750*/  LEA R14, P0, R20.reuse, UR14, 0x2 ;  /* 0x0000000e140e7c11 */ /* 0x040fe2000f8010ff */
[----:B------:R-:W5:Y:S03]  /*0760*/  LDG.E R16, desc[UR8][R34.64+0x4] ;  /* 0x0000040822107981 */ /* 0x000f66000c1e1900 */
[----:B------:R-:W-:Y:S02]  /*0770*/  LEA.HI.X R15, R20, UR15, R21, 0x2, P0 ;  /* 0x0000000f140f7c11 */ /* 0x000fe400080f1415 */
[----:B------:R3:W5:Y:S04]  /*0780*/  LDG.E R20, desc[UR8][R34.64] ;  /* 0x0000000822147981 */ /* 0x000768000c1e1900 */
[----:B------:R-:W5:Y:S04]  /*0790*/  LDG.E R21, desc[UR8][R14.64] ;  /* 0x000000080e157981 */ /* 0x000f68000c1e1900 */
[----:B------:R-:W5:Y:S01]  /*07a0*/  LDG.E R33, desc[UR8][R14.64+0x4] ;  /* 0x000004080e217981 */ /* 0x000f62000c1e1900 */
[C-C-:B--2---:R-:W-:Y:S01]  /*07b0*/  FADD R23, R36.reuse, -R17.reuse ;  /* 0x8000001124177221 */ /* 0x144fe20000000000 */
[----:B------:R-:W-:-:S03]  /*07c0*/  FADD R17, R36, R17 ;  /* 0x0000001124117221 */ /* 0x000fc60000000000 */
[----:B---3--:R-:W-:-:S04]  /*07d0*/  FADD R34, R23, R22 ;  /* 0x0000001617227221 */ /* 0x008fc80000000000 */
[----:B----4-:R-:W-:Y:S01]  /*07e0*/  FADD R35, R34, -R37 ;  /* 0x8000002522237221 */ /* 0x010fe20000000000 */
[----:B-----5:R-:W-:-:S04]  /*07f0*/  FADD R19, R20, -R21 ;  /* 0x8000001514137221 */ /* 0x020fc80000000000 */
[----:B------:R-:W-:Y:S01]  /*0800*/  FADD R18, R19, R16 ;  /* 0x0000001013127221 */ /* 0x000fe20000000000 */
[----:B------:R-:W-:-:S03]  /*0810*/  FADD R19, R20, R21 ;  /* 0x0000001514137221 */ /* 0x000fc60000000000 */
[----:B------:R-:W-:-:S06]  /*0820*/  FADD R20, R18, -R33 ;  /* 0x8000002112147221 */ /* 0x000fcc0000000000 */
[----:B------:R-:W0:Y:S01]  /*0830*/  F2F.F64.F32 R20, R20 ;  /* 0x0000001400147310 */ /* 0x000e220000201800 */
[----:B------:R-:W-:Y:S01]  /*0840*/  FADD R34, -R22, R17 ;  /* 0x0000001116227221 */ /* 0x000fe20000000100 */
[C-C-:B------:R-:W-:Y:S01]  /*0850*/  FADD R18, -R16.reuse, R19.reuse ;  /* 0x0000001310127221 */ /* 0x140fe20000000100 */
[----:B------:R-:W-:Y:S01]  /*0860*/  FADD R14, R16, R19 ;  /* 0x00000013100e7221 */ /* 0x000fe20000000000 */
[----:B------:R-:W-:-:S04]  /*0870*/  FADD R22, R22, R17 ;  /* 0x0000001116167221 */ /* 0x000fc80000000000 */
[----:B------:R-:W1:Y:S01]  /*0880*/  F2F.F64.F32 R16, R35 ;  /* 0x0000002300107310 */ /* 0x000e620000201800 */
[C---:B------:R-:W-:Y:S01]  /*0890*/  FADD R36, -R33.reuse, R18 ;  /* 0x0000001221247221 */ /* 0x040fe20000000100 */
[----:B------:R-:W-:Y:S01]  /*08a0*/  FADD R33, R33, R14 ;  /* 0x0000000e21217221 */ /* 0x000fe20000000000 */
[C---:B------:R-:W-:Y:S01]  /*08b0*/  FADD R34, -R37.reuse, R34 ;  /* 0x0000002225227221 */ /* 0x040fe20000000100 */
[----:B------:R-:W-:Y:S01]  /*08c0*/  FADD R37, R37, R22 ;  /* 0x0000001625257221 */ /* 0x000fe20000000000 */
[----:B0-----:R-:W-:-:S03]  /*08d0*/  DMUL R22, R20, 0.25 ;  /* 0x3fd0000014167828 */ /* 0x001fc60000000000 */
[----:B------:R-:W0:Y:S08]  /*08e0*/  F2F.F64.F32 R18, R36 ;  /* 0x0000002400127310 */ /* 0x000e300000201800 */
[----:B------:R-:W2:Y:S01]  /*08f0*/  F2F.F64.F32 R14, R33 ;  /* 0x00000021000e7310 */ /* 0x000ea20000201800 */
[----:B-1----:R-:W-:-:S07]  /*0900*/  DFMA R22, R16, 0.25, R22 ;  /* 0x3fd000001016782b */ /* 0x002fce0000000016 */
[----:B------:R-:W1:Y:S01]  /*0910*/  F2F.F64.F32 R20, R34 ;  /* 0x0000002200147310 */ /* 0x000e620000201800 */
[----:B0-----:R-:W-:-:S07]  /*0920*/  DMUL R18, R18, 0.25 ;  /* 0x3fd0000012127828 */ /* 0x001fce0000000000 */
[----:B------:R-:W0:Y:S01]  /*0930*/  F2F.F64.F32 R16, R37 ;  /* 0x0000002500107310 */ /* 0x000e220000201800 */
[----:B--2---:R-:W-:Y:S02]  /*0940*/  DMUL R14, R14, 0.25 ;  /* 0x3fd000000e0e7828 */ /* 0x004fe40000000000 */
[----:B-1----:R-:W-:-:S06]  /*0950*/  DFMA R18, R20, 0.25, R18 ;  /* 0x3fd000001412782b */ /* 0x002fcc0000000012 */
[----:B0-----:R-:W-:Y:S01]  /*0960*/  DFMA R14, R16, 0.25, -R14 ;  /* 0x3fd00000100e782b */ /* 0x001fe2000000080e */
[----:B------:R-:W0:Y:S08]  /*0970*/  F2F.F32.F64 R23, R22 ;  /* 0x0000001600177310 */ /* 0x000e300000301000 */
[----:B------:R-:W1:Y:S08]  /*0980*/  F2F.F32.F64 R18, R18 ;  /* 0x0000001200127310 */ /* 0x000e700000301000 */
[----:B------:R-:W2:Y:S01]  /*0990*/  F2F.F32.F64 R15, R14 ;  /* 0x0000000e000f7310 */ /* 0x000ea20000301000 */
[C---:B0-----:R-:W-:Y:S01]  /*09a0*/  FFMA R32, R23.reuse, R23, R32 ;  /* 0x0000001717207223 */ /* 0x041fe20000000020 */
[CC--:B-1----:R-:W-:Y:S01]  /*09b0*/  FFMA R28, R23.reuse, R18.reuse, R28 ;  /* 0x00000012171c7223 */ /* 0x0c2fe2000000001c */
[C---:B------:R-:W-:Y:S01]  /*09c0*/  FFMA R13, R18.reuse, R18, R13 ;  /* 0x00000012120d7223 */ /* 0x040fe2000000000d */
[-C--:B--2---:R-:W-:Y:S01]  /*09d0*/  FFMA R26, -R23, R15.reuse, R26 ;  /* 0x0000000f171a7223 */ /* 0x084fe2000000011a */
[----:B------:R-:W-:-:S07]  /*09e0*/  FFMA R25, -R18, R15, R25 ;  /* 0x0000000f12197223 */ /* 0x000fce0000000119 */
.L_x_5:
[----:B------:R-:W-:Y:S05]  /*09f0*/  BSYNC.RECONVERGENT B1 ;  /* 0x0000000000017941 */ /* 0x000fea0003800200 */
.L_x_4:
[----:B------:R-:W-:Y:S01]  /*0a00*/  VIADD R29, R29, 0x1 ;  /* 0x000000011d1d7836 */ /* 0x000fe20000000000 */
[----:B------:R-:W-:Y:S01]  /*0a10*/  MOV R33, R27 ;  /* 0x0000001b00217202 */ /* 0x000fe20000000f00 */
[----:B------:R-:W-:Y:S06]  /*0a20*/  @P1 BRA `(.L_x_6) ;  /* 0xfffffff800a41947 */ /* 0x000fec000383ffff */
[----:B------:R-:W0:Y:S01]  /*0a30*/  LDCU UR5, c[0x0][0x3b0] ;  /* 0x00007600ff0577ac */ /* 0x000e220008000800 */
[----:B------:R-:W-:Y:S01]  /*0a40*/  IADD3 R24, PT, PT, R24, 0x1, RZ ;  /* 0x0000000118187810 */ /* 0x000fe20007ffe0ff */
[----:B0-----:R-:W-:-:S06]  /*0a50*/  UIADD3 UR5, UPT, UPT, UR5, -0x2, URZ ;  /* 0xfffffffe05057890 */ /* 0x001fcc000fffe0ff */
[----:B------:R-:W-:-:S13]  /*0a60*/  ISETP.NE.AND P0, PT, R24, UR5, PT ;  /* 0x0000000518007c0c */ /* 0x000fda000bf05270 */
[----:B------:R-:W-:Y:S05]  /*0a70*/  @P0 BRA `(.L_x_7) ;  /* 0xfffffff800780947 */ /* 0x000fea000383ffff */
[----:B------:R-:W0:Y:S01]  /*0a80*/  LDCU UR5, c[0x0][0x3bc] ;  /* 0x00007780ff0577ac */ /* 0x000e220008000800 */
[----:B------:R-:W-:Y:S01]  /*0a90*/  FMUL R11, R28, R28 ;  /* 0x0000001c1c0b7220 */ /* 0x000fe20000400000 */
[----:B------:R-:W-:Y:S01]  /*0aa0*/  BSSY.RECONVERGENT B1, `(.L_x_8) ;  /* 0x0000010000017945 */ /* 0x000fe20003800200 */
[----:B0-----:R-:W-:Y:S01]  /*0ab0*/  FADD R32, R32, UR5 ;  /* 0x0000000520207e21 */ /* 0x001fe20008000000 */
[----:B------:R-:W-:-:S04]  /*0ac0*/  FADD R13, R13, UR5 ;  /* 0x000000050d0d7e21 */ /* 0x000fc80008000000 */
[----:B------:R-:W-:-:S04]  /*0ad0*/  FFMA R14, R32, R13, -R11 ;  /* 0x0000000d200e7223 */ /* 0x000fc8000000080b */
[----:B------:R-:W-:-:S05]  /*0ae0*/  VIADD R11, R14, 0x1800000 ;  /* 0x018000000e0b7836 */ /* 0x000fca0000000000 */
[----:B------:R-:W-:-:S04]  /*0af0*/  LOP3.LUT R11, R11, 0x7f800000, RZ, 0xc0, !PT ;  /* 0x7f8000000b0b7812 */ /* 0x000fc800078ec0ff */
[----:B------:R-:W-:-:S13]  /*0b00*/  ISETP.GT.U32.AND P0, PT, R11, 0x1ffffff, PT ;  /* 0x01ffffff0b00780c */ /* 0x000fda0003f04070 */
[----:B------:R-:W-:Y:S05]  /*0b10*/  @P0 BRA `(.L_x_9) ;  /* 0x0000000000100947 */ /* 0x000fea0003800000 */
[----:B------:R-:W-:Y:S02]  /*0b20*/  MOV R11, R14 ;  /* 0x0000000e000b7202 */ /* 0x000fe40000000f00 */
[----:B------:R-:W-:-:S07]  /*0b30*/  MOV R14, 0xb50 ;  /* 0x00000b50000e7802 */ /* 0x000fce0000000f00 */
[----:B------:R-:W-:Y:S05]  /*0b40*/  CALL.REL.NOINC `($__internal_0_$__cuda_sm20_rcp_rn_f32_slowpath) ;  /* 0x00000008004c7944 */ /* 0x000fea0003c00000 */
[----:B------:R-:W-:Y:S05]  /*0b50*/  BRA `(.L_x_10) ;  /* 0x0000000000107947 */ /* 0x000fea0003800000 */
.L_x_9:
[----:B------:R-:W0:Y:S02]  /*0b60*/  MUFU.RCP R11, R14 ;  /* 0x0000000e000b7308 */ /* 0x000e240000001000 */
[----:B0-----:R-:W-:-:S04]  /*0b70*/  FFMA R12, R14, R11, -1 ;  /* 0xbf8000000e0c7423 */ /* 0x001fc8000000000b */
[----:B------:R-:W-:-:S04]  /*0b80*/  FADD.FTZ R12, -R12, -RZ ;  /* 0x800000ff0c0c7221 */ /* 0x000fc80000010100 */
[----:B------:R-:W-:-:S07]  /*0b90*/  FFMA R11, R11, R12, R11 ;  /* 0x0000000c0b0b7223 */ /* 0x000fce000000000b */
.L_x_10:
[----:B------:R-:W-:Y:S05]  /*0ba0*/  BSYNC.RECONVERGENT B1 ;  /* 0x0000000000017941 */ /* 0x000fea0003800200 */
.L_x_8:
[-C--:B------:R-:W-:Y:S01]  /*0bb0*/  FMUL R15, R25, R28.reuse ;  /* 0x0000001c190f7220 */ /* 0x080fe20000400000 */
[----:B------:R-:W-:-:S03]  /*0bc0*/  FMUL R28, R26, R28 ;  /* 0x0000001c1a1c7220 */ /* 0x000fc60000400000 */
[----:B------:R-:W-:Y:S01]  /*0bd0*/  FFMA R26, R26, R13, -R15 ;  /* 0x0000000d1a1a7223 */ /* 0x000fe2000000080f */
[----:B------:R-:W-:-:S03]  /*0be0*/  FFMA R25, R25, R32, -R28 ;  /* 0x0000002019197223 */ /* 0x000fc6000000081c */
[-C--:B------:R-:W-:Y:S01]  /*0bf0*/  FFMA R3, R26, R11.reuse, R3 ;  /* 0x0000000b1a037223 */ /* 0x080fe20000000003 */
[----:B------:R-:W-:-:S07]  /*0c00*/  FFMA R4, R25, R11, R4 ;  /* 0x0000000b19047223 */ /* 0x000fce0000000004 */
.L_x_3:
[----:B------:R-:W-:Y:S05]  /*0c10*/  BSYNC.RECONVERGENT B0 ;  /* 0x0000000000007941 */ /* 0x000fea0003800200 */
.L_x_2:
[----:B------:R-:W0:Y:S01]  /*0c20*/  LDCU UR5, c[0x0][0x3b4] ;  /* 0x00007680ff0577ac */ /* 0x000e220008000800 */
[----:B------:R-:W-:-:S04]  /*0c30*/  UIADD3 UR4, UPT, UPT, UR4, 0x1, URZ ;  /* 0x0000000104047890 */ /* 0x000fc8000fffe0ff */
[----:B0-----:R-:W-:-:S09]  /*0c40*/  UISETP.NE.AND UP0, UPT, UR4, UR5, UPT ;  /* 0x000000050400728c */ /* 0x001fd2000bf05270 */
[----:B------:R-:W-:Y:S05]  /*0c50*/  BRA.U !UP0, `(.L_x_0) ;  /* 0x0000000508e87547 */ /* 0x000fea000b800000 */
[----:B------:R-:W-:Y:S05]  /*0c60*/  BRA `(.L_x_11) ;  /* 0xfffffff400a07947 */ /* 0x000fea000383ffff */
.L_x_1:
[----:B------:R-:W-:Y:S02]  /*0c70*/  UISETP.GE.U32.AND UP0, UPT, UR4, 0x4, UPT ;  /* 0x000000040400788c */ /* 0x000fe4000bf06070 */
[----:B------:R-:W-:-:S07]  /*0c80*/  ULOP3.LUT UR6, UR4, 0x3, URZ, 0xc0, !UPT ;  /* 0x0000000304067892 */ /* 0x000fce000f8ec0ff */
[----:B------:R-:W-:Y:S05]  /*0c90*/  BRA.U !UP0, `(.L_x_12) ;  /* 0x0000000508407547 */ /* 0x000fea000b800000 */
[----:B------:R-:W0:Y:S02]  /*0ca0*/  LDCU UR4, c[0x0][0x3bc] ;  /* 0x00007780ff0477ac */ /* 0x000e240008000800 */
[----:B0-----:R-:W-:-:S04]  /*0cb0*/  FADD R5, RZ, UR4 ;  /* 0x00000004ff057e21 */ /* 0x001fc80008000000 */
[----:B------:R-:W-:-:S05]  /*0cc0*/  FMUL R11, R5, R5 ;  /* 0x00000005050b7220 */ /* 0x000fca0000400000 */
[----:B------:R-:W-:-:S04]  /*0cd0*/  IADD3 R6, PT, PT, R11, 0x1800000, RZ ;  /* 0x018000000b067810 */ /* 0x000fc80007ffe0ff */
[----:B------:R-:W-:-:S04]  /*0ce0*/  LOP3.LUT R6, R6, 0x7f800000, RZ, 0xc0, !PT ;  /* 0x7f80000006067812 */ /* 0x000fc800078ec0ff */
[----:B------:R-:W-:-:S13]  /*0cf0*/  ISETP.GT.U32.AND P0, PT, R6, 0x1ffffff, PT ;  /* 0x01ffffff0600780c */ /* 0x000fda0003f04070 */
[----:B------:R-:W-:Y:S05]  /*0d00*/  @P0 BRA `(.L_x_13) ;  /* 0x0000000000100947 */ /* 0x000fea0003800000 */
[----:B------:R-:W-:-:S07]  /*0d10*/  MOV R14, 0xd30 ;  /* 0x00000d30000e7802 */ /* 0x000fce0000000f00 */
[----:B-12---:R-:W-:Y:S05]  /*0d20*/  CALL.REL.NOINC `($__internal_0_$__cuda_sm20_rcp_rn_f32_slowpath) ;  /* 0x0000000400d47944 */ /* 0x006fea0003c00000 */
[----:B------:R-:W-:Y:S01]  /*0d30*/  IMAD.MOV.U32 R6, RZ, RZ, R11 ;  /* 0x000000ffff067224 */ /* 0x000fe200078e000b */
[----:B------:R-:W-:Y:S06]  /*0d40*/  BRA `(.L_x_14) ;  /* 0x0000000000107947 */ /* 0x000fec0003800000 */
.L_x_13:
[----:B------:R-:W0:Y:S02]  /*0d50*/  MUFU.RCP R6, R11 ;  /* 0x0000000b00067308 */ /* 0x000e240000001000 */
[----:B0-----:R-:W-:-:S04]  /*0d60*/  FFMA R12, R11, R6, -1 ;  /* 0xbf8000000b0c7423 */ /* 0x001fc80000000006 */
[----:B------:R-:W-:-:S04]  /*0d70*/  FADD.FTZ R13, -R12, -RZ ;  /* 0x800000ff0c0d7221 */ /* 0x000fc80000010100 */
[----:B------:R-:W-:-:S07]  /*0d80*/  FFMA R6, R6, R13, R6 ;  /* 0x0000000d06067223 */ /* 0x000fce0000000006 */
.L_x_14:
[----:B------:R-:W0:Y:S01]  /*0d90*/  LDCU UR5, c[0x0][0x3b4] ;  /* 0x00007680ff0577ac */ /* 0x000e220008000800 */
[----:B------:R-:W-:Y:S01]  /*0da0*/  FMUL R5, RZ, R5 ;  /* 0x00000005ff057220 */ /* 0x000fe20000400000 */
[----:B------:R-:W3:Y:S03]  /*0db0*/  LDCU.64 UR10, c[0x0][0x3c8] ;  /* 0x00007900ff0a77ac */ /* 0x000ee60008000a00 */
[----:B------:R-:W-:Y:S01]  /*0dc0*/  FMUL R5, R5, R6 ;  /* 0x0000000605057220 */ /* 0x000fe20000400000 */
[----:B------:R-:W-:Y:S01]  /*0dd0*/  UMOV UR4, URZ ;  /* 0x000000ff00047c82 */ /* 0x000fe20008000000 */
[----:B0-----:R-:W-:-:S12]  /*0de0*/  ULOP3.LUT UR5, UR5, 0x7ffffffc, URZ, 0xc0, !UPT ;  /* 0x7ffffffc05057892 */ /* 0x001fd8000f8ec0ff */
.L_x_15:
[--C-:B--2---:R-:W-:Y:S01]  /*0df0*/  FADD R14, R8, R3.reuse ;  /* 0x00000003080e7221 */ /* 0x104fe20000000000 */
[--C-:B-1----:R-:W-:Y:S01]  /*0e00*/  FADD R6, R9, R4.reuse ;  /* 0x0000000409067221 */ /* 0x102fe20000000000 */
[----:B------:R-:W-:Y:S01]  /*0e10*/  FADD R11, R7, R4 ;  /* 0x00000004070b7221 */ /* 0x000fe20000000000 */
[----:B------:R-:W-:Y:S01]  /*0e20*/  FADD R12, R10, R3 ;  /* 0x000000030a0c7221 */ /* 0x000fe20000000000 */
[----:B------:R-:W-:Y:S02]  /*0e30*/  UIADD3 UR4, UPT, UPT, UR4, 0x4, URZ ;  /* 0x0000000404047890 */ /* 0x000fe4000fffe0ff */
[----:B------:R-:W3:Y:S02]  /*0e40*/  F2I.TRUNC.NTZ R14, R14 ;  /* 0x0000000e000e7305 */ /* 0x000ee4000020f100 */
[----:B------:R-:W-:-:S06]  /*0e50*/  UISETP.NE.AND UP0, UPT, UR4, UR5, UPT ;  /* 0x000000050400728c */ /* 0x000fcc000bf05270 */
[----:B------:R-:W-:Y:S01]  /*0e60*/  F2I.TRUNC.NTZ R6, R6 ;  /* 0x0000000600067305 */ /* 0x000fe2000020f100 */
[----:B---3--:R-:W-:-:S07]  /*0e70*/  ISETP.GE.U32.AND P0, PT, R14, UR10, PT ;  /* 0x0000000a0e007c0c */ /* 0x008fce000bf06070 */
[----:B------:R-:W0:Y:S08]  /*0e80*/  F2I.TRUNC.NTZ R13, R12 ;  /* 0x0000000c000d7305 */ /* 0x000e30000020f100 */
[----:B------:R-:W1:Y:S01]  /*0e90*/  F2I.TRUNC.NTZ R11, R11 ;  /* 0x0000000b000b7305 */ /* 0x000e62000020f100 */
[----:B0-----:R-:W-:Y:S02]  /*0ea0*/  LOP3.LUT R13, R6, R13, RZ, 0xfc, !PT ;  /* 0x0000000d060d7212 */ /* 0x001fe400078efcff */
[----:B-1----:R-:W-:-:S04]  /*0eb0*/  ISETP.GE.U32.OR P0, PT, R11, UR11, P0 ;  /* 0x0000000b0b007c0c */ /* 0x002fc80008706470 */
[----:B------:R-:W-:-:S13]  /*0ec0*/  ISETP.LT.OR P0, PT, R13, RZ, P0 ;  /* 0x000000ff0d00720c */ /* 0x000fda0000701670 */
[C---:B------:R-:W-:Y:S01]  /*0ed0*/  @!P0 FADD R3, R5.reuse, R3 ;  /* 0x0000000305038221 */ /* 0x040fe20000000000 */
[----:B------:R-:W-:-:S03]  /*0ee0*/  @!P0 FADD R4, R5, R4 ;  /* 0x0000000405048221 */ /* 0x000fc60000000000 */
[--C-:B------:R-:W-:Y:S01]  /*0ef0*/  FADD R14, R8, R3.reuse ;  /* 0x00000003080e7221 */ /* 0x100fe20000000000 */
[--C-:B------:R-:W-:Y:S01]  /*0f00*/  FADD R6, R9, R4.reuse ;  /* 0x0000000409067221 */ /* 0x100fe20000000000 */
[----:B------:R-:W-:Y:S01]  /*0f10*/  FADD R11, R7, R4 ;  /* 0x00000004070b7221 */ /* 0x000fe20000000000 */
[----:B------:R-:W-:-:S03]  /*0f20*/  FADD R12, R10, R3 ;  /* 0x000000030a0c7221 */ /* 0x000fc60000000000 */
[----:B------:R-:W0:Y:S08]  /*0f30*/  F2I.TRUNC.NTZ R14, R14 ;  /* 0x0000000e000e7305 */ /* 0x000e30000020f100 */
[----:B------:R-:W-:Y:S01]  /*0f40*/  F2I.TRUNC.NTZ R6, R6 ;  /* 0x0000000600067305 */ /* 0x000fe2000020f100 */
[----:B0-----:R-:W-:-:S07]  /*0f50*/  ISETP.GE.U32.AND P0, PT, R14, UR10, PT ;  /* 0x0000000a0e007c0c */ /* 0x001fce000bf06070 */
        /* <DEDUP_REMOVED lines=34> */
[----:B------:R-:W-:Y:S01]  /*1180*/  @!P0 FADD R4, R5, R4 ;  /* 0x0000000405048221 */ /* 0x000fe20000000000 */
[----:B------:R-:W-:Y:S06]  /*1190*/  BRA.U UP0, `(.L_x_15) ;  /* 0xfffffffd00147547 */ /* 0x000fec000b83ffff */
.L_x_12:
[----:B------:R-:W-:-:S09]  /*11a0*/  UISETP.NE.AND UP0, UPT, UR6, URZ, UPT ;  /* 0x000000ff0600728c */ /* 0x000fd2000bf05270 */
        /* <DEDUP_REMOVED lines=10> */
[----:B------:R-:W-:Y:S01]  /*1250*/  MOV R6, R11 ;  /* 0x0000000b00067202 */ /* 0x000fe20000000f00 */
[----:B------:R-:W-:Y:S06]  /*1260*/  BRA `(.L_x_17) ;  /* 0x0000000000107947 */ /* 0x000fec0003800000 */
.L_x_16:
[----:B------:R-:W0:Y:S02]  /*1270*/  MUFU.RCP R6, R11 ;  /* 0x0000000b00067308 */ /* 0x000e240000001000 */
[----:B0-----:R-:W-:-:S04]  /*1280*/  FFMA R12, R11, R6, -1 ;  /* 0xbf8000000b0c7423 */ /* 0x001fc80000000006 */
[----:B------:R-:W-:-:S04]  /*1290*/  FADD.FTZ R13, -R12, -RZ ;  /* 0x800000ff0c0d7221 */ /* 0x000fc80000010100 */
[----:B------:R-:W-:-:S07]  /*12a0*/  FFMA R6, R6, R13, R6 ;  /* 0x0000000d06067223 */ /* 0x000fce0000000006 */
.L_x_17:
[----:B------:R-:W-:Y:S01]  /*12b0*/  FMUL R5, RZ, R5 ;  /* 0x00000005ff057220 */ /* 0x000fe20000400000 */
[----:B------:R-:W0:Y:S03]  /*12c0*/  LDCU.64 UR10, c[0x0][0x3c8] ;  /* 0x00007900ff0a77ac */ /* 0x000e260008000a00 */
[----:B------:R-:W-:Y:S01]  /*12d0*/  FMUL R6, R5, R6 ;  /* 0x0000000605067220 */ /* 0x000fe20000400000 */
[----:B------:R-:W-:-:S06]  /*12e0*/  UMOV UR4, URZ ;  /* 0x000000ff00047c82 */ /* 0x000fcc0008000000 */
.L_x_18:
[--C-:B--2---:R-:W-:Y:S01]  /*12f0*/  FADD R13, R8, R3.reuse ;  /* 0x00000003080d7221 */ /* 0x104fe20000000000 */
[--C-:B-1----:R-:W-:Y:S01]  /*1300*/  FADD R5, R9, R4.reuse ;  /* 0x0000000409057221 */ /* 0x102fe20000000000 */
[----:B------:R-:W-:Y:S01]  /*1310*/  FADD R12, R10, R3 ;  /* 0x000000030a0c7221 */ /* 0x000fe20000000000 */
[----:B------:R-:W-:Y:S01]  /*1320*/  FADD R11, R7, R4 ;  /* 0x00000004070b7221 */ /* 0x000fe20000000000 */
[----:B------:R-:W-:Y:S02]  /*1330*/  UIADD3 UR4, UPT, UPT, UR4, 0x1, URZ ;  /* 0x0000000104047890 */ /* 0x000fe4000fffe0ff */
[----:B------:R-:W0:Y:S02]  /*1340*/  F2I.TRUNC.NTZ R13, R13 ;  /* 0x0000000d000d7305 */ /* 0x000e24000020f100 */
[----:B------:R-:W-:-:S06]  /*1350*/  UISETP.NE.AND UP0, UPT, UR4, UR6, UPT ;  /* 0x000000060400728c */ /* 0x000fcc000bf05270 */
        /* <DEDUP_REMOVED lines=10> */
.L_x_0:
[----:B------:R-:W0:Y:S02]  /*1400*/  LDCU.128 UR12, c[0x0][0x380] ;  /* 0x00007000ff0c77ac */ /* 0x000e240008000c00 */
[C---:B0-----:R-:W-:Y:S02]  /*1410*/  IADD3 R6, P0, PT, R0.reuse, UR12, RZ ;  /* 0x0000000c00067c10 */ /* 0x041fe4000ff1e0ff */
[----:B------:R-:W-:Y:S02]  /*1420*/  IADD3 R8, P1, PT, R0, UR14, RZ ;  /* 0x0000000e00087c10 */ /* 0x000fe4000ff3e0ff */
[C---:B------:R-:W-:Y:S02]  /*1430*/  IADD3.X R7, PT, PT, R2.reuse, UR13, RZ, P0, !PT ;  /* 0x0000000d02077c10 */ /* 0x040fe400087fe4ff */
[----:B------:R-:W-:-:S03]  /*1440*/  IADD3.X R9, PT, PT, R2, UR15, RZ, P1, !PT ;  /* 0x0000000f02097c10 */ /* 0x000fc60008ffe4ff */
[----:B--2---:R-:W-:Y:S04]  /*1450*/  STG.E desc[UR8][R6.64], R3 ;  /* 0x0000000306007986 */ /* 0x004fe8000c101908 */
[----:B-1----:R-:W-:Y:S01]  /*1460*/  STG.E desc[UR8][R8.64], R4 ;  /* 0x0000000408007986 */ /* 0x002fe2000c101908 */
[----:B------:R-:W-:Y:S05]  /*1470*/  EXIT ;  /* 0x000000000000794d */ /* 0x000fea0003800000 */
        .weak           $__internal_0_$__cuda_sm20_rcp_rn_f32_slowpath
        .type           $__internal_0_$__cuda_sm20_rcp_rn_f32_slowpath,@function
        .size           $__internal_0_$__cuda_sm20_rcp_rn_f32_slowpath,(.L_x_24 - $__internal_0_$__cuda_sm20_rcp_rn_f32_slowpath)
$__internal_0_$__cuda_sm20_rcp_rn_f32_slowpath:
[----:B------:R-:W-:Y:S01]  /*1480*/  IMAD.SHL.U32 R12, R11, 0x2, RZ ;  /* 0x000000020b0c7824 */ /* 0x000fe200078e00ff */
[----:B------:R-:W-:Y:S04]  /*1490*/  BSSY.RECONVERGENT B2, `(.L_x_19) ;  /* 0x0000030000027945 */ /* 0x000fe80003800200 */
[----:B------:R-:W-:-:S04]  /*14a0*/  SHF.R.U32.HI R12, RZ, 0x18, R12 ;  /* 0x00000018ff0c7819 */ /* 0x000fc8000001160c */
[----:B------:R-:W-:-:S13]  /*14b0*/  ISETP.NE.U32.AND P0, PT, R12, RZ, PT ;  /* 0x000000ff0c00720c */ /* 0x000fda0003f05070 */
[----:B------:R-:W-:Y:S05]  /*14c0*/  @P0 BRA `(.L_x_20) ;  /* 0x0000000000280947 */ /* 0x000fea0003800000 */
[----:B------:R-:W-:-:S04]  /*14d0*/  SHF.L.U32 R12, R11, 0x1, RZ ;  /* 0x000000010b0c7819 */ /* 0x000fc800000006ff */
[----:B------:R-:W-:-:S13]  /*14e0*/  ISETP.NE.AND P0, PT, R12, RZ, PT ;  /* 0x000000ff0c00720c */ /* 0x000fda0003f05270 */
[----:B------:R-:W-:Y:S01]  /*14f0*/  @P0 FFMA R16, R11, 1.84467440737095516160e+19, RZ ;  /* 0x5f8000000b100823 */ /* 0x000fe200000000ff */
[----:B------:R-:W-:Y:S08]  /*1500*/  @!P0 MUFU.RCP R15, R11 ;  /* 0x0000000b000f8308 */ /* 0x000ff00000001000 */
[----:B------:R-:W0:Y:S02]  /*1510*/  @P0 MUFU.RCP R17, R16 ;  /* 0x0000001000110308 */ /* 0x000e240000001000 */
[----:B0-----:R-:W-:-:S04]  /*1520*/  @P0 FFMA R12, R16, R17, -1 ;  /* 0xbf800000100c0423 */ /* 0x001fc80000000011 */
[----:B------:R-:W-:-:S04]  /*1530*/  @P0 FADD.FTZ R12, -R12, -RZ ;  /* 0x800000ff0c0c0221 */ /* 0x000fc80000010100 */
[----:B------:R-:W-:-:S04]  /*1540*/  @P0 FFMA R12, R17, R12, R17 ;  /* 0x0000000c110c0223 */ /* 0x000fc80000000011 */
[----:B------:R-:W-:Y:S01]  /*1550*/  @P0 FFMA R15, R12, 1.84467440737095516160e+19, RZ ;  /* 0x5f8000000c0f0823 */ /* 0x000fe200000000ff */
[----:B------:R-:W-:Y:S06]  /*1560*/  BRA `(.L_x_21) ;  /* 0x0000000000887947 */ /* 0x000fec0003800000 */
.L_x_20:
[----:B------:R-:W-:-:S04]  /*1570*/  IADD3 R20, PT, PT, R12, -0xfd, RZ ;  /* 0xffffff030c147810 */ /* 0x000fc80007ffe0ff */
[----:B------:R-:W-:-:S13]  /*1580*/  ISETP.GT.U32.AND P0, PT, R20, 0x1, PT ;  /* 0x000000011400780c */ /* 0x000fda0003f04070 */
[----:B------:R-:W-:Y:S05]  /*1590*/  @P0 BRA `(.L_x_22) ;  /* 0x0000000000780947 */ /* 0x000fea0003800000 */
[----:B------:R-:W-:Y:S01]  /*15a0*/  LOP3.LUT R15, R11, 0x7fffff, RZ, 0xc0, !PT ;  /* 0x007fffff0b0f7812 */ /* 0x000fe200078ec0ff */
[----:B------:R-:W-:-:S03]  /*15b0*/  IMAD.MOV.U32 R19, RZ, RZ, 0x3 ;  /* 0x00000003ff137424 */ /* 0x000fc600078e00ff */
[----:B------:R-:W-:Y:S02]  /*15c0*/  LOP3.LUT R15, R15, 0x3f800000, RZ, 0xfc, !PT ;  /* 0x3f8000000f0f7812 */ /* 0x000fe400078efcff */
[----:B------:R-:W-:Y:S02]  /*15d0*/  SHF.L.U32 R19, R19, R20, RZ ;  /* 0x0000001413137219 */ /* 0x000fe400000006ff */
[----:B------:R-:W0:Y:S02]  /*15e0*/  MUFU.RCP R16, R15 ;  /* 0x0000000f00107308 */ /* 0x000e240000001000 */
[----:B0-----:R-:W-:-:S04]  /*15f0*/  FFMA R17, R15, R16, -1 ;  /* 0xbf8000000f117423 */ /* 0x001fc80000000010 */
[----:B------:R-:W-:-:S04]  /*1600*/  FADD.FTZ R17, -R17, -RZ ;  /* 0x800000ff11117221 */ /* 0x000fc80000010100 */
[CCC-:B------:R-:W-:Y:S01]  /*1610*/  FFMA.RM R18, R16.reuse, R17.reuse, R16.reuse ;  /* 0x0000001110127223 */ /* 0x1c0fe20000004010 */
[----:B------:R-:W-:-:S04]  /*1620*/  FFMA.RP R17, R16, R17, R16 ;  /* 0x0000001110117223 */ /* 0x000fc80000008010 */
[C---:B------:R-:W-:Y:S02]  /*1630*/  LOP3.LUT R16, R18.reuse, 0x7fffff, RZ, 0xc0, !PT ;  /* 0x007fffff12107812 */ /* 0x040fe400078ec0ff */
[----:B------:R-:W-:Y:S02]  /*1640*/  FSETP.NEU.FTZ.AND P0, PT, R18, R17, PT ;  /* 0x000000111200720b */ /* 0x000fe40003f1d000 */
[----:B------:R-:W-:Y:S02]  /*1650*/  LOP3.LUT R16, R16, 0x800000, RZ, 0xfc, !PT ;  /* 0x0080000010107812 */ /* 0x000fe400078efcff */
[----:B------:R-:W-:Y:S02]  /*1660*/  SEL R17, RZ, 0xffffffff, !P0 ;  /* 0xffffffffff117807 */ /* 0x000fe40004000000 */
[----:B------:R-:W-:Y:S02]  /*1670*/  LOP3.LUT R19, R19, R16, RZ, 0xc0, !PT ;  /* 0x0000001013137212 */ /* 0x000fe400078ec0ff */
[----:B------:R-:W-:-:S02]  /*1680*/  IADD3 R17, PT, PT, -R17, RZ, RZ ;  /* 0x000000ff11117210 */ /* 0x000fc40007ffe1ff */
[-C--:B------:R-:W-:Y:S02]  /*1690*/  SHF.R.U32.HI R19, RZ, R20.reuse, R19 ;  /* 0x00000014ff137219 */ /* 0x080fe40000011613 */
[----:B------:R-:W-:Y:S02]  /*16a0*/  LOP3.LUT P1, RZ, R17, R20, R16, 0xf8, !PT ;  /* 0x0000001411ff7212 */ /* 0x000fe4000782f810 */
[C---:B------:R-:W-:Y:S02]  /*16b0*/  LOP3.LUT P0, RZ, R19.reuse, 0x1, RZ, 0xc0, !PT ;  /* 0x0000000113ff7812 */ /* 0x040fe4000780c0ff */
[----:B------:R-:W-:-:S04]  /*16c0*/  LOP3.LUT P2, RZ, R19, 0x2, RZ, 0xc0, !PT ;  /* 0x0000000213ff7812 */ /* 0x000fc8000784c0ff */
[----:B------:R-:W-:Y:S02]  /*16d0*/  PLOP3.LUT P0, PT, P0, P1, P2, 0xe0, 0x0 ;  /* 0x000000000000781c */ /* 0x000fe40000703c20 */
[----:B------:R-:W-:Y:S02]  /*16e0*/  LOP3.LUT P1, RZ, R11, 0x7fffff, RZ, 0xc0, !PT ;  /* 0x007fffff0bff7812 */ /* 0x000fe4000782c0ff */
[----:B------:R-:W-:-:S04]  /*16f0*/  SEL R15, RZ, 0x1, !P0 ;  /* 0x00000001ff0f7807 */ /* 0x000fc80004000000 */
[----:B------:R-:W-:-:S04]  /*1700*/  IADD3 R15, PT, PT, -R15, RZ, RZ ;  /* 0x000000ff0f0f7210 */ /* 0x000fc80007ffe1ff */
[----:B------:R-:W-:Y:S02]  /*1710*/  ISETP.GE.AND P0, PT, R15, RZ, PT ;  /* 0x000000ff0f00720c */ /* 0x000fe40003f06270 */
[----:B------:R-:W-:-:S04]  /*1720*/  IADD3 R15, PT, PT, R12, -0xfc, RZ ;  /* 0xffffff040c0f7810 */ /* 0x000fc80007ffe0ff */
[----:B------:R-:W-:-:S07]  /*1730*/  SHF.R.U32.HI R16, RZ, R15, R16 ;  /* 0x0000000fff107219 */ /* 0x000fce0000011610 */
[----:B------:R-:W-:-:S05]  /*1740*/  @!P0 VIADD R16, R16, 0x1 ;  /* 0x0000000110108836 */ /* 0x000fca0000000000 */
[----:B------:R-:W-:-:S04]  /*1750*/  @!P1 SHF.L.U32 R16, R16, 0x1, RZ ;  /* 0x0000000110109819 */ /* 0x000fc800000006ff */
[----:B------:R-:W-:Y:S01]  /*1760*/  LOP3.LUT R15, R16, 0x80000000, R11, 0xf8, !PT ;  /* 0x80000000100f7812 */ /* 0x000fe200078ef80b */
[----:B------:R-:W-:Y:S06]  /*1770*/  BRA `(.L_x_21) ;  /* 0x0000000000047947 */ /* 0x000fec0003800000 */
.L_x_22:
[----:B------:R0:W1:Y:S02]  /*1780*/  MUFU.RCP R15, R11 ;  /* 0x0000000b000f7308 */ /* 0x0000640000001000 */
.L_x_21:
[----:B------:R-:W-:Y:S05]  /*1790*/  BSYNC.RECONVERGENT B2 ;  /* 0x0000000000027941 */ /* 0x000fea0003800200 */
.L_x_19:
[----:B01----:R-:W-:Y:S01]  /*17a0*/  MOV R11, R15 ;  /* 0x0000000f000b7202 */ /* 0x003fe20000000f00 */
[----:B------:R-:W-:-:S04]  /*17b0*/  HFMA2 R15, -RZ, RZ, 0, 0 ;  /* 0x00000000ff0f7431 */ /* 0x000fc800000001ff */
[----:B------:R-:W-:Y:S05]  /*17c0*/  RET.REL.NODEC R14 `(_Z9LKPYRCUDAPfS_S_S_S_S_iiifmjj) ;  /* 0xffffffe80e0c7950 */ /* 0x000fea0003c3ffff */
.L_x_23:
[----:B------:R-:W-:-:S00]  /*17d0*/  BRA `(.L_x_23) ;  /* 0xfffffffc00fc7947 */ /* 0x000fc0000383ffff */
[----:B------:R-:W-:-:S00]  /*17e0*/  NOP ;  /* 0x0000000000007918 */ /* 0x000fc00000000000 */
        /* <DEDUP_REMOVED lines=9> */
.L_x_24:


//--------------------- .nv.shared.reserved.0     --------------------------
	.section	.nv.shared.reserved.0,"aw",@nobits
	.weak		__nv_reservedSMEM_offset_0_alias
	.size		__nv_reservedSMEM_offset_0_alias, 0, 64
	.other		__nv_reservedSMEM_offset_0_alias,@"STO_CUDA_RESERVED_SHARED STV_DEFAULT"
__nv_reservedSMEM_offset_0_alias:
	.zero		0
	.zero		64


//--------------------- .nv.constant0._Z9LKPYRCUDAPfS_S_S_S_S_iiifmjj --------------------------
	.section	.nv.constant0._Z9LKPYRCUDAPfS_S_S_S_S_iiifmjj,"a",@progbits
	.sectionflags	@""
	.align	4
.nv.constant0._Z9LKPYRCUDAPfS_S_S_S_S_iiifmjj:
	.zero		976


//--------------------- SYMBOLS --------------------------

	.type		.nv.reservedSmem.offset0,@object
	.size		.nv.reservedSmem.offset0,0x4
